//
// Generated by NVIDIA NVVM Compiler
//
// Compiler Build ID: CL-36424714
// Cuda compilation tools, release 13.0, V13.0.88
// Based on NVVM 20.0.0
//

.version 9.0
.target sm_100
.address_size 64

	// .globl	_Z7sigmoidPfS_i

.visible .entry _Z7sigmoidPfS_i(
	.param .u64 .ptr .align 1 _Z7sigmoidPfS_i_param_0,
	.param .u64 .ptr .align 1 _Z7sigmoidPfS_i_param_1,
	.param .u32 _Z7sigmoidPfS_i_param_2
)
{
	.reg .pred 	%p<2>;
	.reg .b32 	%r<8>;
	.reg .b32 	%f<15>;
	.reg .b64 	%rd<8>;

	ld.param.u64 	%rd1, [_Z7sigmoidPfS_i_param_0];
	ld.param.u64 	%rd2, [_Z7sigmoidPfS_i_param_1];
	ld.param.u32 	%r2, [_Z7sigmoidPfS_i_param_2];
	mov.u32 	%r3, %ntid.x;
	mov.u32 	%r4, %ctaid.x;
	mov.u32 	%r5, %tid.x;
	mad.lo.s32 	%r1, %r3, %r4, %r5;
	setp.ge.s32 	%p1, %r1, %r2;
	@%p1 bra 	$L__BB0_2;
	cvta.to.global.u64 	%rd3, %rd1;
	cvta.to.global.u64 	%rd4, %rd2;
	mul.wide.s32 	%rd5, %r1, 4;
	add.s64 	%rd6, %rd3, %rd5;
	ld.global.f32 	%f1, [%rd6];
	fma.rn.f32 	%f2, %f1, 0fBBBB989D, 0f3F000000;
	cvt.sat.f32.f32 	%f3, %f2;
	mov.f32 	%f4, 0f4B400001;
	mov.f32 	%f5, 0f437C0000;
	fma.rm.f32 	%f6, %f3, %f5, %f4;
	add.f32 	%f7, %f6, 0fCB40007F;
	neg.f32 	%f8, %f7;
	fma.rn.f32 	%f9, %f1, 0fBFB8AA3B, %f8;
	fma.rn.f32 	%f10, %f1, 0fB2A57060, %f9;
	mov.b32 	%r6, %f6;
	shl.b32 	%r7, %r6, 23;
	mov.b32 	%f11, %r7;
	ex2.approx.ftz.f32 	%f12, %f10;
	fma.rn.f32 	%f13, %f12, %f11, 0f3F800000;
	rcp.rn.f32 	%f14, %f13;
	add.s64 	%rd7, %rd4, %rd5;
	st.global.f32 	[%rd7], %f14;
$L__BB0_2:
	ret;

}
	// .globl	_Z12sigmoid_vec4PfS_i
.visible .entry _Z12sigmoid_vec4PfS_i(
	.param .u64 .ptr .align 1 _Z12sigmoid_vec4PfS_i_param_0,
	.param .u64 .ptr .align 1 _Z12sigmoid_vec4PfS_i_param_1,
	.param .u32 _Z12sigmoid_vec4PfS_i_param_2
)
{
	.reg .pred 	%p<2>;
	.reg .b32 	%r<15>;
	.reg .b32 	%f<51>;
	.reg .b64 	%rd<8>;

	ld.param.u64 	%rd1, [_Z12sigmoid_vec4PfS_i_param_0];
	ld.param.u64 	%rd2, [_Z12sigmoid_vec4PfS_i_param_1];
	ld.param.u32 	%r2, [_Z12sigmoid_vec4PfS_i_param_2];
	mov.u32 	%r3, %ntid.x;
	mov.u32 	%r4, %ctaid.x;
	mov.u32 	%r5, %tid.x;
	mad.lo.s32 	%r6, %r3, %r4, %r5;
	shl.b32 	%r1, %r6, 2;
	setp.ge.s32 	%p1, %r1, %r2;
	@%p1 bra 	$L__BB1_2;
	cvta.to.global.u64 	%rd3, %rd1;
	cvta.to.global.u64 	%rd4, %rd2;
	mul.wide.s32 	%rd5, %r1, 4;
	add.s64 	%rd6, %rd3, %rd5;
	ld.global.v4.f32 	{%f1, %f2, %f3, %f4}, [%rd6];
	fma.rn.f32 	%f5, %f1, 0fBBBB989D, 0f3F000000;
	cvt.sat.f32.f32 	%f6, %f5;
	mov.f32 	%f7, 0f4B400001;
	mov.f32 	%f8, 0f437C0000;
	fma.rm.f32 	%f9, %f6, %f8, %f7;
	add.f32 	%f10, %f9, 0fCB40007F;
	neg.f32 	%f11, %f10;
	fma.rn.f32 	%f12, %f1, 0fBFB8AA3B, %f11;
	fma.rn.f32 	%f13, %f1, 0fB2A57060, %f12;
	mov.b32 	%r7, %f9;
	shl.b32 	%r8, %r7, 23;
	mov.b32 	%f14, %r8;
	ex2.approx.ftz.f32 	%f15, %f13;
	fma.rn.f32 	%f16, %f15, %f14, 0f3F800000;
	rcp.rn.f32 	%f17, %f16;
	fma.rn.f32 	%f18, %f2, 0fBBBB989D, 0f3F000000;
	cvt.sat.f32.f32 	%f19, %f18;
	fma.rm.f32 	%f20, %f19, %f8, %f7;
	add.f32 	%f21, %f20, 0fCB40007F;
	neg.f32 	%f22, %f21;
	fma.rn.f32 	%f23, %f2, 0fBFB8AA3B, %f22;
	fma.rn.f32 	%f24, %f2, 0fB2A57060, %f23;
	mov.b32 	%r9, %f20;
	shl.b32 	%r10, %r9, 23;
	mov.b32 	%f25, %r10;
	ex2.approx.ftz.f32 	%f26, %f24;
	fma.rn.f32 	%f27, %f26, %f25, 0f3F800000;
	rcp.rn.f32 	%f28, %f27;
	fma.rn.f32 	%f29, %f3, 0fBBBB989D, 0f3F000000;
	cvt.sat.f32.f32 	%f30, %f29;
	fma.rm.f32 	%f31, %f30, %f8, %f7;
	add.f32 	%f32, %f31, 0fCB40007F;
	neg.f32 	%f33, %f32;
	fma.rn.f32 	%f34, %f3, 0fBFB8AA3B, %f33;
	fma.rn.f32 	%f35, %f3, 0fB2A57060, %f34;
	mov.b32 	%r11, %f31;
	shl.b32 	%r12, %r11, 23;
	mov.b32 	%f36, %r12;
	ex2.approx.ftz.f32 	%f37, %f35;
	fma.rn.f32 	%f38, %f37, %f36, 0f3F800000;
	rcp.rn.f32 	%f39, %f38;
	fma.rn.f32 	%f40, %f4, 0fBBBB989D, 0f3F000000;
	cvt.sat.f32.f32 	%f41, %f40;
	fma.rm.f32 	%f42, %f41, %f8, %f7;
	add.f32 	%f43, %f42, 0fCB40007F;
	neg.f32 	%f44, %f43;
	fma.rn.f32 	%f45, %f4, 0fBFB8AA3B, %f44;
	fma.rn.f32 	%f46, %f4, 0fB2A57060, %f45;
	mov.b32 	%r13, %f42;
	shl.b32 	%r14, %r13, 23;
	mov.b32 	%f47, %r14;
	ex2.approx.ftz.f32 	%f48, %f46;
	fma.rn.f32 	%f49, %f48, %f47, 0f3F800000;
	rcp.rn.f32 	%f50, %f49;
	add.s64 	%rd7, %rd4, %rd5;
	st.global.v4.f32 	[%rd7], {%f17, %f28, %f39, %f50};
$L__BB1_2:
	ret;

}
	// .globl	_Z4reluPfS_i
.visible .entry _Z4reluPfS_i(
	.param .u64 .ptr .align 1 _Z4reluPfS_i_param_0,
	.param .u64 .ptr .align 1 _Z4reluPfS_i_param_1,
	.param .u32 _Z4reluPfS_i_param_2
)
{
	.reg .pred 	%p<2>;
	.reg .b32 	%r<6>;
	.reg .b32 	%f<3>;
	.reg .b64 	%rd<8>;

	ld.param.u64 	%rd1, [_Z4reluPfS_i_param_0];
	ld.param.u64 	%rd2, [_Z4reluPfS_i_param_1];
	ld.param.u32 	%r2, [_Z4reluPfS_i_param_2];
	mov.u32 	%r3, %ntid.x;
	mov.u32 	%r4, %ctaid.x;
	mov.u32 	%r5, %tid.x;
	mad.lo.s32 	%r1, %r3, %r4, %r5;
	setp.ge.s32 	%p1, %r1, %r2;
	@%p1 bra 	$L__BB2_2;
	cvta.to.global.u64 	%rd3, %rd1;
	cvta.to.global.u64 	%rd4, %rd2;
	mul.wide.s32 	%rd5, %r1, 4;
	add.s64 	%rd6, %rd3, %rd5;
	ld.global.f32 	%f1, [%rd6];
	max.f32 	%f2, %f1, 0f00000000;
	add.s64 	%rd7, %rd4, %rd5;
	st.global.f32 	[%rd7], %f2;
$L__BB2_2:
	ret;

}
	// .globl	_Z9relu_vec4PfS_i
.visible .entry _Z9relu_vec4PfS_i(
	.param .u64 .ptr .align 1 _Z9relu_vec4PfS_i_param_0,
	.param .u64 .ptr .align 1 _Z9relu_vec4PfS_i_param_1,
	.param .u32 _Z9relu_vec4PfS_i_param_2
)
{
	.reg .pred 	%p<2>;
	.reg .b32 	%r<7>;
	.reg .b32 	%f<9>;
	.reg .b64 	%rd<8>;

	ld.param.u64 	%rd1, [_Z9relu_vec4PfS_i_param_0];
	ld.param.u64 	%rd2, [_Z9relu_vec4PfS_i_param_1];
	ld.param.u32 	%r2, [_Z9relu_vec4PfS_i_param_2];
	mov.u32 	%r3, %ntid.x;
	mov.u32 	%r4, %ctaid.x;
	mov.u32 	%r5, %tid.x;
	mad.lo.s32 	%r6, %r3, %r4, %r5;
	shl.b32 	%r1, %r6, 2;
	setp.ge.s32 	%p1, %r1, %r2;
	@%p1 bra 	$L__BB3_2;
	cvta.to.global.u64 	%rd3, %rd1;
	cvta.to.global.u64 	%rd4, %rd2;
	mul.wide.s32 	%rd5, %r1, 4;
	add.s64 	%rd6, %rd3, %rd5;
	ld.global.v4.f32 	{%f1, %f2, %f3, %f4}, [%rd6];
	max.f32 	%f5, %f1, 0f00000000;
	max.f32 	%f6, %f2, 0f00000000;
	max.f32 	%f7, %f3, 0f00000000;
	max.f32 	%f8, %f4, 0f00000000;
	add.s64 	%rd7, %rd4, %rd5;
	st.global.v4.f32 	[%rd7], {%f5, %f6, %f7, %f8};
$L__BB3_2:
	ret;

}


// ===== COMPILED SASS (sm_100) =====

	.target	sm_100

	.elftype	@"ET_EXEC"


//--------------------- .note.nv.tkinfo           --------------------------
	.section	.note.nv.tkinfo,"",@"SHT_NOTE"
	.sectionflags	@"SHF_NOTE_NV_TKINFO"
	.tkinfo
        /*0018*/ 	.word	0x00000002
        /*0030*/ 	.string	""
        /*0030*/ 	.string	"ptxas"
        /*0030*/ 	.string	"Cuda compilation tools, release 13.0, V13.0.88"
        /*0030*/ 	.string	"Build cuda_13.0.r13.0/compiler.36424714_0"
        /*0030*/ 	.string	"-arch sm_100 -m 64 "



//--------------------- .note.nv.cuinfo           --------------------------
	.section	.note.nv.cuinfo,"",@"SHT_NOTE"
	.sectionflags	@"SHF_NOTE_NV_CUINFO"
        /*0018*/ 	.short	0x0002
        /*001a*/ 	.short	0x0064
        /*001c*/ 	.short	0x0082
	.zero		2


//--------------------- .nv.info                  --------------------------
	.section	.nv.info,"",@"SHT_CUDA_INFO"
	.align	4


	//----- nvinfo : EIATTR_REGCOUNT
	.align		4
        /*0000*/ 	.byte	0x04, 0x2f
        /*0002*/ 	.short	(.L_1 - .L_0)
	.align		4
.L_0:
        /*0004*/ 	.word	index@(_Z7sigmoidPfS_i)
        /*0008*/ 	.word	0x0000000e


	//----- nvinfo : EIATTR_FRAME_SIZE
	.align		4
.L_1:
        /*000c*/ 	.byte	0x04, 0x11
        /*000e*/ 	.short	(.L_3 - .L_2)
	.align		4
.L_2:
        /*0010*/ 	.word	index@($__internal_1_$__cuda_sm20_rcp_rn_f32_slowpath)
        /*0014*/ 	.word	0x00000000


	//----- nvinfo : EIATTR_FRAME_SIZE
	.align		4
.L_3:
        /*0018*/ 	.byte	0x04, 0x11
        /*001a*/ 	.short	(.L_5 - .L_4)
	.align		4
.L_4:
        /*001c*/ 	.word	index@(_Z7sigmoidPfS_i)
        /*0020*/ 	.word	0x00000000


	//----- nvinfo : EIATTR_REGCOUNT
	.align		4
.L_5:
        /*0024*/ 	.byte	0x04, 0x2f
        /*0026*/ 	.short	(.L_7 - .L_6)
	.align		4
.L_6:
        /*0028*/ 	.word	index@(_Z12sigmoid_vec4PfS_i)
        /*002c*/ 	.word	0x00000012


	//----- nvinfo : EIATTR_FRAME_SIZE
	.align		4
.L_7:
        /*0030*/ 	.byte	0x04, 0x11
        /*0032*/ 	.short	(.L_9 - .L_8)
	.align		4
.L_8:
        /*0034*/ 	.word	index@($__internal_0_$__cuda_sm20_rcp_rn_f32_slowpath)
        /*0038*/ 	.word	0x00000000


	//----- nvinfo : EIATTR_FRAME_SIZE
	.align		4
.L_9:
        /*003c*/ 	.byte	0x04, 0x11
        /*003e*/ 	.short	(.L_11 - .L_10)
	.align		4
.L_10:
        /*0040*/ 	.word	index@(_Z12sigmoid_vec4PfS_i)
        /*0044*/ 	.word	0x00000000


	//----- nvinfo : EIATTR_REGCOUNT
	.align		4
.L_11:
        /*0048*/ 	.byte	0x04, 0x2f
        /*004a*/ 	.short	(.L_13 - .L_12)
	.align		4
.L_12:
        /*004c*/ 	.word	index@(_Z4reluPfS_i)
        /*0050*/ 	.word	0x0000000a


	//----- nvinfo : EIATTR_FRAME_SIZE
	.align		4
.L_13:
        /*0054*/ 	.byte	0x04, 0x11
        /*0056*/ 	.short	(.L_15 - .L_14)
	.align		4
.L_14:
        /*0058*/ 	.word	index@(_Z4reluPfS_i)
        /*005c*/ 	.word	0x00000000


	//----- nvinfo : EIATTR_REGCOUNT
	.align		4
.L_15:
        /*0060*/ 	.byte	0x04, 0x2f
        /*0062*/ 	.short	(.L_17 - .L_16)
	.align		4
.L_16:
        /*0064*/ 	.word	index@(_Z9relu_vec4PfS_i)
        /*0068*/ 	.word	0x0000000e


	//----- nvinfo : EIATTR_FRAME_SIZE
	.align		4
.L_17:
        /*006c*/ 	.byte	0x04, 0x11
        /*006e*/ 	.short	(.L_19 - .L_18)
	.align		4
.L_18:
        /*0070*/ 	.word	index@(_Z9relu_vec4PfS_i)
        /*0074*/ 	.word	0x00000000


	//----- nvinfo : EIATTR_MIN_STACK_SIZE
	.align		4
.L_19:
        /*0078*/ 	.byte	0x04, 0x12
        /*007a*/ 	.short	(.L_21 - .L_20)
	.align		4
.L_20:
        /*007c*/ 	.word	index@(_Z9relu_vec4PfS_i)
        /*0080*/ 	.word	0x00000000


	//----- nvinfo : EIATTR_MIN_STACK_SIZE
	.align		4
.L_21:
        /*0084*/ 	.byte	0x04, 0x12
        /*0086*/ 	.short	(.L_23 - .L_22)
	.align		4
.L_22:
        /*0088*/ 	.word	index@(_Z4reluPfS_i)
        /*008c*/ 	.word	0x00000000


	//----- nvinfo : EIATTR_MIN_STACK_SIZE
	.align		4
.L_23:
        /*0090*/ 	.byte	0x04, 0x12
        /*0092*/ 	.short	(.L_25 - .L_24)
	.align		4
.L_24:
        /*0094*/ 	.word	index@(_Z12sigmoid_vec4PfS_i)
        /*0098*/ 	.word	0x00000000


	//----- nvinfo : EIATTR_MIN_STACK_SIZE
	.align		4
.L_25:
        /*009c*/ 	.byte	0x04, 0x12
        /*009e*/ 	.short	(.L_27 - .L_26)
	.align		4
.L_26:
        /*00a0*/ 	.word	index@(_Z7sigmoidPfS_i)
        /*00a4*/ 	.word	0x00000000
.L_27:


//--------------------- .nv.compat                --------------------------
	.section	.nv.compat,"",@"SHT_CUDA_COMPAT_INFO"
	.align	4
        /*0000*/ 	.byte	0x02, 0x09, 0x00, 0x00, 0x02, 0x02, 0x01, 0x00, 0x02, 0x05, 0x05, 0x00, 0x03, 0x07, 0x01, 0x01
        /*0010*/ 	.byte	0x02, 0x03, 0x00, 0x00, 0x02, 0x06, 0x01, 0x00, 0x04, 0x0b, 0x08, 0x00, 0x09, 0x00, 0x00, 0x00
        /*0020*/ 	.byte	0x00, 0x00, 0x00, 0x00


//--------------------- .nv.info._Z9relu_vec4PfS_i --------------------------
	.section	.nv.info._Z9relu_vec4PfS_i,"",@"SHT_CUDA_INFO"
	.sectionflags	@""
	.align	4


	//----- nvinfo : EIATTR_CUDA_API_VERSION
	.align		4
        /*0000*/ 	.byte	0x04, 0x37
        /*0002*/ 	.short	(.L_29 - .L_28)
.L_28:
        /*0004*/ 	.word	0x00000082


	//----- nvinfo : EIATTR_KPARAM_INFO
	.align		4
.L_29:
        /*0008*/ 	.byte	0x04, 0x17
        /*000a*/ 	.short	(.L_31 - .L_30)
.L_30:
        /*000c*/ 	.word	0x00000000
        /*0010*/ 	.short	0x0002
        /*0012*/ 	.short	0x0010
        /*0014*/ 	.byte	0x00, 0xf0, 0x11, 0x00


	//----- nvinfo : EIATTR_KPARAM_INFO
	.align		4
.L_31:
        /*0018*/ 	.byte	0x04, 0x17
        /*001a*/ 	.short	(.L_33 - .L_32)
.L_32:
        /*001c*/ 	.word	0x00000000
        /*0020*/ 	.short	0x0001
        /*0022*/ 	.short	0x0008
        /*0024*/ 	.byte	0x00, 0xf5, 0x21, 0x00


	//----- nvinfo : EIATTR_KPARAM_INFO
	.align		4
.L_33:
        /*0028*/ 	.byte	0x04, 0x17
        /*002a*/ 	.short	(.L_35 - .L_34)
.L_34:
        /*002c*/ 	.word	0x00000000
        /*0030*/ 	.short	0x0000
        /*0032*/ 	.short	0x0000
        /*0034*/ 	.byte	0x00, 0xf5, 0x21, 0x00


	//----- nvinfo : EIATTR_SPARSE_MMA_MASK
	.align		4
.L_35:
        /*0038*/ 	.byte	0x03, 0x50
        /*003a*/ 	.short	0x0000


	//----- nvinfo : EIATTR_MAXREG_COUNT
	.align		4
        /*003c*/ 	.byte	0x03, 0x1b
        /*003e*/ 	.short	0x00ff


	//----- nvinfo : EIATTR_MERCURY_ISA_VERSION
	.align		4
        /*0040*/ 	.byte	0x03, 0x5f
        /*0042*/ 	.short	0x0101


	//----- nvinfo : EIATTR_VRC_CTA_INIT_COUNT
	.align		4
        /*0044*/ 	.byte	0x02, 0x4a
	.zero		1
	.zero		1


	//----- nvinfo : EIATTR_EXIT_INSTR_OFFSETS
	.align		4
        /*0048*/ 	.byte	0x04, 0x1c
        /*004a*/ 	.short	(.L_37 - .L_36)


	//   ....[0]....
.L_36:
        /*004c*/ 	.word	0x00000080


	//   ....[1]....
        /*0050*/ 	.word	0x00000140


	//----- nvinfo : EIATTR_CBANK_PARAM_SIZE
	.align		4
.L_37:
        /*0054*/ 	.byte	0x03, 0x19
        /*0056*/ 	.short	0x0014


	//----- nvinfo : EIATTR_PARAM_CBANK
	.align		4
        /*0058*/ 	.byte	0x04, 0x0a
        /*005a*/ 	.short	(.L_39 - .L_38)
	.align		4
.L_38:
        /*005c*/ 	.word	index@(.nv.constant0._Z9relu_vec4PfS_i)
        /*0060*/ 	.short	0x0380
        /*0062*/ 	.short	0x0014


	//----- nvinfo : EIATTR_SW_WAR
	.align		4
.L_39:
        /*0064*/ 	.byte	0x04, 0x36
        /*0066*/ 	.short	(.L_41 - .L_40)
.L_40:
        /*0068*/ 	.word	0x00000008
.L_41:


//--------------------- .nv.info._Z4reluPfS_i     --------------------------
	.section	.nv.info._Z4reluPfS_i,"",@"SHT_CUDA_INFO"
	.sectionflags	@""
	.align	4


	//----- nvinfo : EIATTR_CUDA_API_VERSION
	.align		4
        /*0000*/ 	.byte	0x04, 0x37
        /*0002*/ 	.short	(.L_43 - .L_42)
.L_42:
        /*0004*/ 	.word	0x00000082


	//----- nvinfo : EIATTR_KPARAM_INFO
	.align		4
.L_43:
        /*0008*/ 	.byte	0x04, 0x17
        /*000a*/ 	.short	(.L_45 - .L_44)
.L_44:
        /*000c*/ 	.word	0x00000000
        /*0010*/ 	.short	0x0002
        /*0012*/ 	.short	0x0010
        /*0014*/ 	.byte	0x00, 0xf0, 0x11, 0x00


	//----- nvinfo : EIATTR_KPARAM_INFO
	.align		4
.L_45:
        /*0018*/ 	.byte	0x04, 0x17
        /*001a*/ 	.short	(.L_47 - .L_46)
.L_46:
        /*001c*/ 	.word	0x00000000
        /*0020*/ 	.short	0x0001
        /*0022*/ 	.short	0x0008
        /*0024*/ 	.byte	0x00, 0xf5, 0x21, 0x00


	//----- nvinfo : EIATTR_KPARAM_INFO
	.align		4
.L_47:
        /*0028*/ 	.byte	0x04, 0x17
        /*002a*/ 	.short	(.L_49 - .L_48)
.L_48:
        /*002c*/ 	.word	0x00000000
        /*0030*/ 	.short	0x0000
        /*0032*/ 	.short	0x0000
        /*0034*/ 	.byte	0x00, 0xf5, 0x21, 0x00


	//----- nvinfo : EIATTR_SPARSE_MMA_MASK
	.align		4
.L_49:
        /*0038*/ 	.byte	0x03, 0x50
        /*003a*/ 	.short	0x0000


	//----- nvinfo : EIATTR_MAXREG_COUNT
	.align		4
        /*003c*/ 	.byte	0x03, 0x1b
        /*003e*/ 	.short	0x00ff


	//----- nvinfo : EIATTR_MERCURY_ISA_VERSION
	.align		4
        /*0040*/ 	.byte	0x03, 0x5f
        /*0042*/ 	.short	0x0101


	//----- nvinfo : EIATTR_VRC_CTA_INIT_COUNT
	.align		4
        /*0044*/ 	.byte	0x02, 0x4a
	.zero		1
	.zero		1


	//----- nvinfo : EIATTR_EXIT_INSTR_OFFSETS
	.align		4
        /*0048*/ 	.byte	0x04, 0x1c
        /*004a*/ 	.short	(.L_51 - .L_50)


	//   ....[0]....
.L_50:
        /*004c*/ 	.word	0x00000070


	//   ....[1]....
        /*0050*/ 	.word	0x00000100


	//----- nvinfo : EIATTR_CBANK_PARAM_SIZE
	.align		4
.L_51:
        /*0054*/ 	.byte	0x03, 0x19
        /*0056*/ 	.short	0x0014


	//----- nvinfo : EIATTR_PARAM_CBANK
	.align		4
        /*0058*/ 	.byte	0x04, 0x0a
        /*005a*/ 	.short	(.L_53 - .L_52)
	.align		4
.L_52:
        /*005c*/ 	.word	index@(.nv.constant0._Z4reluPfS_i)
        /*0060*/ 	.short	0x0380
        /*0062*/ 	.short	0x0014


	//----- nvinfo : EIATTR_SW_WAR
	.align		4
.L_53:
        /*0064*/ 	.byte	0x04, 0x36
        /*0066*/ 	.short	(.L_55 - .L_54)
.L_54:
        /*0068*/ 	.word	0x00000008
.L_55:


//--------------------- .nv.info._Z12sigmoid_vec4PfS_i --------------------------
	.section	.nv.info._Z12sigmoid_vec4PfS_i,"",@"SHT_CUDA_INFO"
	.sectionflags	@""
	.align	4


	//----- nvinfo : EIATTR_CUDA_API_VERSION
	.align		4
        /*0000*/ 	.byte	0x04, 0x37
        /*0002*/ 	.short	(.L_57 - .L_56)
.L_56:
        /*0004*/ 	.word	0x00000082


	//----- nvinfo : EIATTR_KPARAM_INFO
	.align		4
.L_57:
        /*0008*/ 	.byte	0x04, 0x17
        /*000a*/ 	.short	(.L_59 - .L_58)
.L_58:
        /*000c*/ 	.word	0x00000000
        /*0010*/ 	.short	0x0002
        /*0012*/ 	.short	0x0010
        /*0014*/ 	.byte	0x00, 0xf0, 0x11, 0x00


	//----- nvinfo : EIATTR_KPARAM_INFO
	.align		4
.L_59:
        /*0018*/ 	.byte	0x04, 0x17
        /*001a*/ 	.short	(.L_61 - .L_60)
.L_60:
        /*001c*/ 	.word	0x00000000
        /*0020*/ 	.short	0x0001
        /*0022*/ 	.short	0x0008
        /*0024*/ 	.byte	0x00, 0xf5, 0x21, 0x00


	//----- nvinfo : EIATTR_KPARAM_INFO
	.align		4
.L_61:
        /*0028*/ 	.byte	0x04, 0x17
        /*002a*/ 	.short	(.L_63 - .L_62)
.L_62:
        /*002c*/ 	.word	0x00000000
        /*0030*/ 	.short	0x0000
        /*0032*/ 	.short	0x0000
        /*0034*/ 	.byte	0x00, 0xf5, 0x21, 0x00


	//----- nvinfo : EIATTR_SPARSE_MMA_MASK
	.align		4
.L_63:
        /*0038*/ 	.byte	0x03, 0x50
        /*003a*/ 	.short	0x0000


	//----- nvinfo : EIATTR_MAXREG_COUNT
	.align		4
        /*003c*/ 	.byte	0x03, 0x1b
        /*003e*/ 	.short	0x00ff


	//----- nvinfo : EIATTR_MERCURY_ISA_VERSION
	.align		4
        /*0040*/ 	.byte	0x03, 0x5f
        /*0042*/ 	.short	0x0101


	//----- nvinfo : EIATTR_VRC_CTA_INIT_COUNT
	.align		4
        /*0044*/ 	.byte	0x02, 0x4a
	.zero		1
	.zero		1


	//----- nvinfo : EIATTR_EXIT_INSTR_OFFSETS
	.align		4
        /*0048*/ 	.byte	0x04, 0x1c
        /*004a*/ 	.short	(.L_65 - .L_64)


	//   ....[0]....
.L_64:
        /*004c*/ 	.word	0x00000080


	//   ....[1]....
        /*0050*/ 	.word	0x00000700


	//----- nvinfo : EIATTR_CRS_STACK_SIZE
	.align		4
.L_65:
        /*0054*/ 	.byte	0x04, 0x1e
        /*0056*/ 	.short	(.L_67 - .L_66)
.L_66:
        /*0058*/ 	.word	0x00000000


	//----- nvinfo : EIATTR_CBANK_PARAM_SIZE
	.align		4
.L_67:
        /*005c*/ 	.byte	0x03, 0x19
        /*005e*/ 	.short	0x0014


	//----- nvinfo : EIATTR_PARAM_CBANK
	.align		4
        /*0060*/ 	.byte	0x04, 0x0a
        /*0062*/ 	.short	(.L_69 - .L_68)
	.align		4
.L_68:
        /*0064*/ 	.word	index@(.nv.constant0._Z12sigmoid_vec4PfS_i)
        /*0068*/ 	.short	0x0380
        /*006a*/ 	.short	0x0014


	//----- nvinfo : EIATTR_SW_WAR
	.align		4
.L_69:
        /*006c*/ 	.byte	0x04, 0x36
        /*006e*/ 	.short	(.L_71 - .L_70)
.L_70:
        /*0070*/ 	.word	0x00000008
.L_71:


//--------------------- .nv.info._Z7sigmoidPfS_i  --------------------------
	.section	.nv.info._Z7sigmoidPfS_i,"",@"SHT_CUDA_INFO"
	.sectionflags	@""
	.align	4


	//----- nvinfo : EIATTR_CUDA_API_VERSION
	.align		4
        /*0000*/ 	.byte	0x04, 0x37
        /*0002*/ 	.short	(.L_73 - .L_72)
.L_72:
        /*0004*/ 	.word	0x00000082


	//----- nvinfo : EIATTR_KPARAM_INFO
	.align		4
.L_73:
        /*0008*/ 	.byte	0x04, 0x17
        /*000a*/ 	.short	(.L_75 - .L_74)
.L_74:
        /*000c*/ 	.word	0x00000000
        /*0010*/ 	.short	0x0002
        /*0012*/ 	.short	0x0010
        /*0014*/ 	.byte	0x00, 0xf0, 0x11, 0x00


	//----- nvinfo : EIATTR_KPARAM_INFO
	.align		4
.L_75:
        /*0018*/ 	.byte	0x04, 0x17
        /*001a*/ 	.short	(.L_77 - .L_76)
.L_76:
        /*001c*/ 	.word	0x00000000
        /*0020*/ 	.short	0x0001
        /*0022*/ 	.short	0x0008
        /*0024*/ 	.byte	0x00, 0xf5, 0x21, 0x00


	//----- nvinfo : EIATTR_KPARAM_INFO
	.align		4
.L_77:
        /*0028*/ 	.byte	0x04, 0x17
        /*002a*/ 	.short	(.L_79 - .L_78)
.L_78:
        /*002c*/ 	.word	0x00000000
        /*0030*/ 	.short	0x0000
        /*0032*/ 	.short	0x0000
        /*0034*/ 	.byte	0x00, 0xf5, 0x21, 0x00


	//----- nvinfo : EIATTR_SPARSE_MMA_MASK
	.align		4
.L_79:
        /*0038*/ 	.byte	0x03, 0x50
        /*003a*/ 	.short	0x0000


	//----- nvinfo : EIATTR_MAXREG_COUNT
	.align		4
        /*003c*/ 	.byte	0x03, 0x1b
        /*003e*/ 	.short	0x00ff


	//----- nvinfo : EIATTR_MERCURY_ISA_VERSION
	.align		4
        /*0040*/ 	.byte	0x03, 0x5f
        /*0042*/ 	.short	0x0101


	//----- nvinfo : EIATTR_VRC_CTA_INIT_COUNT
	.align		4
        /*0044*/ 	.byte	0x02, 0x4a
	.zero		1
	.zero		1


	//----- nvinfo : EIATTR_EXIT_INSTR_OFFSETS
	.align		4
        /*0048*/ 	.byte	0x04, 0x1c
        /*004a*/ 	.short	(.L_81 - .L_80)


	//   ....[0]....
.L_80:
        /*004c*/ 	.word	0x00000070


	//   ....[1]....
        /*0050*/ 	.word	0x00000260


	//----- nvinfo : EIATTR_CRS_STACK_SIZE
	.align		4
.L_81:
        /*0054*/ 	.byte	0x04, 0x1e
        /*0056*/ 	.short	(.L_83 - .L_82)
.L_82:
        /*0058*/ 	.word	0x00000000


	//----- nvinfo : EIATTR_CBANK_PARAM_SIZE
	.align		4
.L_83:
        /*005c*/ 	.byte	0x03, 0x19
        /*005e*/ 	.short	0x0014


	//----- nvinfo : EIATTR_PARAM_CBANK
	.align		4
        /*0060*/ 	.byte	0x04, 0x0a
        /*0062*/ 	.short	(.L_85 - .L_84)
	.align		4
.L_84:
        /*0064*/ 	.word	index@(.nv.constant0._Z7sigmoidPfS_i)
        /*0068*/ 	.short	0x0380
        /*006a*/ 	.short	0x0014


	//----- nvinfo : EIATTR_SW_WAR
	.align		4
.L_85:
        /*006c*/ 	.byte	0x04, 0x36
        /*006e*/ 	.short	(.L_87 - .L_86)
.L_86:
        /*0070*/ 	.word	0x00000008
.L_87:


//--------------------- .nv.callgraph             --------------------------
	.section	.nv.callgraph,"",@"SHT_CUDA_CALLGRAPH"
	.align	4
	.sectionentsize	8
	.align		4
        /*0000*/ 	.word	0x00000000
	.align		4
        /*0004*/ 	.word	0xffffffff
	.align		4
        /*0008*/ 	.word	0x00000000
	.align		4
        /*000c*/ 	.word	0xfffffffe
	.align		4
        /*0010*/ 	.word	0x00000000
	.align		4
        /*0014*/ 	.word	0xfffffffd
	.align		4
        /*0018*/ 	.word	0x00000000
	.align		4
        /*001c*/ 	.word	0xfffffffc


//--------------------- .text._Z9relu_vec4PfS_i   --------------------------
	.section	.text._Z9relu_vec4PfS_i,"ax",@progbits
	.align	128
        .global         _Z9relu_vec4PfS_i
        .type           _Z9relu_vec4PfS_i,@function
        .size           _Z9relu_vec4PfS_i,(.L_x_29 - _Z9relu_vec4PfS_i)
        .other          _Z9relu_vec4PfS_i,@"STO_CUDA_ENTRY STV_DEFAULT"
_Z9relu_vec4PfS_i:
.text._Z9relu_vec4PfS_i:
[----:B------:R-:W-:Y:S01]  /*0000*/  LDC R1, c[0x0][0x37c] ;  /* 0x0000df00ff017b82 */ /* 0x000fe20000000800 */
[----:B------:R-:W0:Y:S01]  /*0010*/  S2R R0, SR_CTAID.X ;  /* 0x0000000000007919 */ /* 0x000e220000002500 */
[----:B------:R-:W0:Y:S01]  /*0020*/  LDCU UR4, c[0x0][0x360] ;  /* 0x00006c00ff0477ac */ /* 0x000e220008000800 */
[----:B------:R-:W0:Y:S01]  /*0030*/  S2R R3, SR_TID.X ;  /* 0x0000000000037919 */ /* 0x000e220000002100 */
[----:B------:R-:W1:Y:S01]  /*0040*/  LDCU UR5, c[0x0][0x390] ;  /* 0x00007200ff0577ac */ /* 0x000e620008000800 */
[----:B0-----:R-:W-:-:S04]  /*0050*/  IMAD R0, R0, UR4, R3 ;  /* 0x0000000400007c24 */ /* 0x001fc8000f8e0203 */
[----:B------:R-:W-:-:S05]  /*0060*/  IMAD.SHL.U32 R7, R0, 0x4, RZ ;  /* 0x0000000400077824 */ /* 0x000fca00078e00ff */
[----:B-1----:R-:W-:-:S13]  /*0070*/  ISETP.GE.AND P0, PT, R7, UR5, PT ;  /* 0x0000000507007c0c */ /* 0x002fda000bf06270 */
[----:B------:R-:W-:Y:S05]  /*0080*/  @P0 EXIT ;  /* 0x000000000000094d */ /* 0x000fea0003800000 */
[----:B------:R-:W0:Y:S01]  /*0090*/  LDC.64 R2, c[0x0][0x380] ;  /* 0x0000e000ff027b82 */ /* 0x000e220000000a00 */
[----:B------:R-:W1:Y:S07]  /*00a0*/  LDCU.64 UR4, c[0x0][0x358] ;  /* 0x00006b00ff0477ac */ /* 0x000e6e0008000a00 */
[----:B------:R-:W2:Y:S01]  /*00b0*/  LDC.64 R4, c[0x0][0x388] ;  /* 0x0000e200ff047b82 */ /* 0x000ea20000000a00 */
[----:B0-----:R-:W-:-:S05]  /*00c0*/  IMAD.WIDE R2, R7, 0x4, R2 ;  /* 0x0000000407027825 */ /* 0x001fca00078e0202 */
[----:B-1----:R-:W3:Y:S01]  /*00d0*/  LDG.E.128 R8, desc[UR4][R2.64] ;  /* 0x0000000402087981 */ /* 0x002ee2000c1e1d00 */
[----:B--2---:R-:W-:Y:S01]  /*00e0*/  IMAD.WIDE R4, R7, 0x4, R4 ;  /* 0x0000000407047825 */ /* 0x004fe200078e0204 */
[----:B---3--:R-:W-:Y:S02]  /*00f0*/  FMNMX R8, RZ, R8, !PT ;  /* 0x00000008ff087209 */ /* 0x008fe40007800000 */
[----:B------:R-:W-:Y:S02]  /*0100*/  FMNMX R9, RZ, R9, !PT ;  /* 0x00000009ff097209 */ /* 0x000fe40007800000 */
[----:B------:R-:W-:Y:S02]  /*0110*/  FMNMX R10, RZ, R10, !PT ;  /* 0x0000000aff0a7209 */ /* 0x000fe40007800000 */
[----:B------:R-:W-:-:S05]  /*0120*/  FMNMX R11, RZ, R11, !PT ;  /* 0x0000000bff0b7209 */ /* 0x000fca0007800000 */
[----:B------:R-:W-:Y:S01]  /*0130*/  STG.E.128 desc[UR4][R4.64], R8 ;  /* 0x0000000804007986 */ /* 0x000fe2000c101d04 */
[----:B------:R-:W-:Y:S05]  /*0140*/  EXIT ;  /* 0x000000000000794d */ /* 0x000fea0003800000 */
.L_x_0:
[----:B------:R-:W-:-:S00]  /*0150*/  BRA `(.L_x_0) ;  /* 0xfffffffc00fc7947 */ /* 0x000fc0000383ffff */
[----:B------:R-:W-:-:S00]  /*0160*/  NOP ;  /* 0x0000000000007918 */ /* 0x000fc00000000000 */
        /* <DEDUP_REMOVED lines=9> */
.L_x_29:


//--------------------- .text._Z4reluPfS_i        --------------------------
	.section	.text._Z4reluPfS_i,"ax",@progbits
	.align	128
        .global         _Z4reluPfS_i
        .type           _Z4reluPfS_i,@function
        .size           _Z4reluPfS_i,(.L_x_30 - _Z4reluPfS_i)
        .other          _Z4reluPfS_i,@"STO_CUDA_ENTRY STV_DEFAULT"
_Z4reluPfS_i:
.text._Z4reluPfS_i:
[----:B------:R-:W-:Y:S01]  /*0000*/  LDC R1, c[0x0][0x37c] ;  /* 0x0000df00ff017b82 */ /* 0x000fe20000000800 */
[----:B------:R-:W0:Y:S01]  /*0010*/  S2R R7, SR_CTAID.X ;  /* 0x0000000000077919 */ /* 0x000e220000002500 */
[----:B------:R-:W0:Y:S01]  /*0020*/  LDCU UR4, c[0x0][0x360] ;  /* 0x00006c00ff0477ac */ /* 0x000e220008000800 */
[----:B------:R-:W0:Y:S01]  /*0030*/  S2R R0, SR_TID.X ;  /* 0x0000000000007919 */ /* 0x000e220000002100 */
[----:B------:R-:W1:Y:S01]  /*0040*/  LDCU UR5, c[0x0][0x390] ;  /* 0x00007200ff0577ac */ /* 0x000e620008000800 */
[----:B0-----:R-:W-:-:S05]  /*0050*/  IMAD R7, R7, UR4, R0 ;  /* 0x0000000407077c24 */ /* 0x001fca000f8e0200 */
[----:B-1----:R-:W-:-:S13]  /*0060*/  ISETP.GE.AND P0, PT, R7, UR5, PT ;  /* 0x0000000507007c0c */ /* 0x002fda000bf06270 */
[----:B------:R-:W-:Y:S05]  /*0070*/  @P0 EXIT ;  /* 0x000000000000094d */ /* 0x000fea0003800000 */
[----:B------:R-:W0:Y:S01]  /*0080*/  LDC.64 R2, c[0x0][0x380] ;  /* 0x0000e000ff027b82 */ /* 0x000e220000000a00 */
[----:B------:R-:W1:Y:S07]  /*0090*/  LDCU.64 UR4, c[0x0][0x358] ;  /* 0x00006b00ff0477ac */ /* 0x000e6e0008000a00 */
[----:B------:R-:W2:Y:S01]  /*00a0*/  LDC.64 R4, c[0x0][0x388] ;  /* 0x0000e200ff047b82 */ /* 0x000ea20000000a00 */
[----:B0-----:R-:W-:-:S06]  /*00b0*/  IMAD.WIDE R2, R7, 0x4, R2 ;  /* 0x0000000407027825 */ /* 0x001fcc00078e0202 */
[----:B-1----:R-:W3:Y:S01]  /*00c0*/  LDG.E R2, desc[UR4][R2.64] ;  /* 0x0000000402027981 */ /* 0x002ee2000c1e1900 */
[----:B--2---:R-:W-:Y:S01]  /*00d0*/  IMAD.WIDE R4, R7, 0x4, R4 ;  /* 0x0000000407047825 */ /* 0x004fe200078e0204 */
[----:B---3--:R-:W-:-:S05]  /*00e0*/  FMNMX R7, RZ, R2, !PT ;  /* 0x00000002ff077209 */ /* 0x008fca0007800000 */
[----:B------:R-:W-:Y:S01]  /*00f0*/  STG.E desc[UR4][R4.64], R7 ;  /* 0x0000000704007986 */ /* 0x000fe2000c101904 */
[----:B------:R-:W-:Y:S05]  /*0100*/  EXIT ;  /* 0x000000000000794d */ /* 0x000fea0003800000 */
.L_x_1:
        /* <DEDUP_REMOVED lines=15> */
.L_x_30:


//--------------------- .text._Z12sigmoid_vec4PfS_i --------------------------
	.section	.text._Z12sigmoid_vec4PfS_i,"ax",@progbits
	.align	128
        .global         _Z12sigmoid_vec4PfS_i
        .type           _Z12sigmoid_vec4PfS_i,@function
        .size           _Z12sigmoid_vec4PfS_i,(.L_x_27 - _Z12sigmoid_vec4PfS_i)
        .other          _Z12sigmoid_vec4PfS_i,@"STO_CUDA_ENTRY STV_DEFAULT"
_Z12sigmoid_vec4PfS_i:
.text._Z12sigmoid_vec4PfS_i:
[----:B------:R-:W-:Y:S01]  /*0000*/  LDC R1, c[0x0][0x37c] ;  /* 0x0000df00ff017b82 */ /* 0x000fe20000000800 */
[----:B------:R-:W0:Y:S01]  /*0010*/  S2R R3, SR_CTAID.X ;  /* 0x0000000000037919 */ /* 0x000e220000002500 */
[----:B------:R-:W0:Y:S01]  /*0020*/  LDCU UR4, c[0x0][0x360] ;  /* 0x00006c00ff0477ac */ /* 0x000e220008000800 */
[----:B------:R-:W0:Y:S01]  /*0030*/  S2R R0, SR_TID.X ;  /* 0x0000000000007919 */ /* 0x000e220000002100 */
[----:B------:R-:W1:Y:S01]  /*0040*/  LDCU UR5, c[0x0][0x390] ;  /* 0x00007200ff0577ac */ /* 0x000e620008000800 */
[----:B0-----:R-:W-:-:S05]  /*0050*/  IMAD R3, R3, UR4, R0 ;  /* 0x0000000403037c24 */ /* 0x001fca000f8e0200 */
[----:B------:R-:W-:-:S04]  /*0060*/  SHF.L.U32 R3, R3, 0x2, RZ ;  /* 0x0000000203037819 */ /* 0x000fc800000006ff */
[----:B-1----:R-:W-:-:S13]  /*0070*/  ISETP.GE.AND P0, PT, R3, UR5, PT ;  /* 0x0000000503007c0c */ /* 0x002fda000bf06270 */
[----:B------:R-:W-:Y:S05]  /*0080*/  @P0 EXIT ;  /* 0x000000000000094d */ /* 0x000fea0003800000 */
[----:B------:R-:W0:Y:S01]  /*0090*/  LDC.64 R4, c[0x0][0x380] ;  /* 0x0000e000ff047b82 */ /* 0x000e220000000a00 */
[----:B------:R-:W1:Y:S01]  /*00a0*/  LDCU.64 UR4, c[0x0][0x358] ;  /* 0x00006b00ff0477ac */ /* 0x000e620008000a00 */
[----:B0-----:R-:W-:-:S06]  /*00b0*/  IMAD.WIDE R4, R3, 0x4, R4 ;  /* 0x0000000403047825 */ /* 0x001fcc00078e0204 */
[----:B-1----:R-:W2:Y:S01]  /*00c0*/  LDG.E.128 R4, desc[UR4][R4.64] ;  /* 0x0000000404047981 */ /* 0x002ea2000c1e1d00 */
[----:B------:R-:W-:Y:S02]  /*00d0*/  HFMA2 R9, -RZ, RZ, 0.96630859375, -0.0022525787353515625 ;  /* 0x3bbb989dff097431 */ /* 0x000fe400000001ff */
[----:B------:R-:W-:Y:S01]  /*00e0*/  IMAD.MOV.U32 R11, RZ, RZ, 0x437c0000 ;  /* 0x437c0000ff0b7424 */ /* 0x000fe200078e00ff */
[----:B------:R-:W-:Y:S02]  /*00f0*/  BSSY.RECONVERGENT B0, `(.L_x_2) ;  /* 0x0000015000007945 */ /* 0x000fe40003800200 */
[----:B--2---:R-:W-:-:S04]  /*0100*/  FFMA.SAT R0, R4, -R9, 0.5 ;  /* 0x3f00000004007423 */ /* 0x004fc80000002809 */
[----:B------:R-:W-:-:S04]  /*0110*/  FFMA.RM R0, R0, R11, 12582913 ;  /* 0x4b40000100007423 */ /* 0x000fc8000000400b */
[C---:B------:R-:W-:Y:S01]  /*0120*/  FADD R9, R0.reuse, -12583039 ;  /* 0xcb40007f00097421 */ /* 0x040fe20000000000 */
[----:B------:R-:W-:-:S03]  /*0130*/  SHF.L.U32 R0, R0, 0x17, RZ ;  /* 0x0000001700007819 */ /* 0x000fc600000006ff */
[----:B------:R-:W-:-:S04]  /*0140*/  FFMA R9, R4, -1.4426950216293334961, -R9 ;  /* 0xbfb8aa3b04097823 */ /* 0x000fc80000000809 */
[----:B------:R-:W-:-:S06]  /*0150*/  FFMA R9, R4, -1.925963033500011079e-08, R9 ;  /* 0xb2a5706004097823 */ /* 0x000fcc0000000009 */
[----:B------:R-:W0:Y:S02]  /*0160*/  MUFU.EX2 R9, R9 ;  /* 0x0000000900097308 */ /* 0x000e240000000800 */
[----:B0-----:R-:W-:-:S05]  /*0170*/  FFMA R0, R0, R9, 1 ;  /* 0x3f80000000007423 */ /* 0x001fca0000000009 */
[----:B------:R-:W-:-:S04]  /*0180*/  IADD3 R2, PT, PT, R0, 0x1800000, RZ ;  /* 0x0180000000027810 */ /* 0x000fc80007ffe0ff */
[----:B------:R-:W-:-:S04]  /*0190*/  LOP3.LUT R2, R2, 0x7f800000, RZ, 0xc0, !PT ;  /* 0x7f80000002027812 */ /* 0x000fc800078ec0ff */
[----:B------:R-:W-:-:S13]  /*01a0*/  ISETP.GT.U32.AND P0, PT, R2, 0x1ffffff, PT ;  /* 0x01ffffff0200780c */ /* 0x000fda0003f04070 */
[----:B------:R-:W-:Y:S05]  /*01b0*/  @P0 BRA `(.L_x_3) ;  /* 0x0000000000100947 */ /* 0x000fea0003800000 */
[----:B------:R-:W-:-:S07]  /*01c0*/  MOV R8, 0x1e0 ;  /* 0x000001e000087802 */ /* 0x000fce0000000f00 */
[----:B------:R-:W-:Y:S05]  /*01d0*/  CALL.REL.NOINC `($__internal_0_$__cuda_sm20_rcp_rn_f32_slowpath) ;  /* 0x00000004004c7944 */ /* 0x000fea0003c00000 */
[----:B------:R-:W-:Y:S01]  /*01e0*/  IMAD.MOV.U32 R4, RZ, RZ, R0 ;  /* 0x000000ffff047224 */ /* 0x000fe200078e0000 */
[----:B------:R-:W-:Y:S06]  /*01f0*/  BRA `(.L_x_4) ;  /* 0x0000000000107947 */ /* 0x000fec0003800000 */
.L_x_3:
[----:B------:R-:W0:Y:S02]  /*0200*/  MUFU.RCP R9, R0 ;  /* 0x0000000000097308 */ /* 0x000e240000001000 */
[----:B0-----:R-:W-:-:S04]  /*0210*/  FFMA R2, R0, R9, -1 ;  /* 0xbf80000000027423 */ /* 0x001fc80000000009 */
[----:B------:R-:W-:-:S04]  /*0220*/  FADD.FTZ R2, -R2, -RZ ;  /* 0x800000ff02027221 */ /* 0x000fc80000010100 */
[----:B------:R-:W-:-:S07]  /*0230*/  FFMA R4, R9, R2, R9 ;  /* 0x0000000209047223 */ /* 0x000fce0000000009 */
.L_x_4:
[----:B------:R-:W-:Y:S05]  /*0240*/  BSYNC.RECONVERGENT B0 ;  /* 0x0000000000007941 */ /* 0x000fea0003800200 */
.L_x_2:
[----:B------:R-:W-:Y:S01]  /*0250*/  HFMA2 R9, -RZ, RZ, 3.7421875, 0 ;  /* 0x437c0000ff097431 */ /* 0x000fe200000001ff */
[----:B------:R-:W-:Y:S01]  /*0260*/  MOV R0, 0x3bbb989d ;  /* 0x3bbb989d00007802 */ /* 0x000fe20000000f00 */
[----:B------:R-:W-:Y:S04]  /*0270*/  BSSY.RECONVERGENT B0, `(.L_x_5) ;  /* 0x0000015000007945 */ /* 0x000fe80003800200 */
[----:B------:R-:W-:-:S04]  /*0280*/  FFMA.SAT R0, R5, -R0, 0.5 ;  /* 0x3f00000005007423 */ /* 0x000fc80000002800 */
[----:B------:R-:W-:-:S04]  /*0290*/  FFMA.RM R0, R0, R9, 12582913 ;  /* 0x4b40000100007423 */ /* 0x000fc80000004009 */
[C---:B------:R-:W-:Y:S01]  /*02a0*/  FADD R2, R0.reuse, -12583039 ;  /* 0xcb40007f00027421 */ /* 0x040fe20000000000 */
[----:B------:R-:W-:-:S03]  /*02b0*/  IMAD.SHL.U32 R0, R0, 0x800000, RZ ;  /* 0x0080000000007824 */ /* 0x000fc600078e00ff */
[----:B------:R-:W-:-:S04]  /*02c0*/  FFMA R2, R5, -1.4426950216293334961, -R2 ;  /* 0xbfb8aa3b05027823 */ /* 0x000fc80000000802 */
[----:B------:R-:W-:-:S04]  /*02d0*/  FFMA R2, R5, -1.925963033500011079e-08, R2 ;  /* 0xb2a5706005027823 */ /* 0x000fc80000000002 */
        /* <DEDUP_REMOVED lines=8> */
[----:B------:R-:W-:Y:S01]  /*0360*/  MOV R5, R0 ;  /* 0x0000000000057202 */ /* 0x000fe20000000f00 */
[----:B------:R-:W-:Y:S06]  /*0370*/  BRA `(.L_x_7) ;  /* 0x0000000000107947 */ /* 0x000fec0003800000 */
.L_x_6:
[----:B------:R-:W0:Y:S02]  /*0380*/  MUFU.RCP R5, R0 ;  /* 0x0000000000057308 */ /* 0x000e240000001000 */
[----:B0-----:R-:W-:-:S04]  /*0390*/  FFMA R2, R0, R5, -1 ;  /* 0xbf80000000027423 */ /* 0x001fc80000000005 */
[----:B------:R-:W-:-:S04]  /*03a0*/  FADD.FTZ R2, -R2, -RZ ;  /* 0x800000ff02027221 */ /* 0x000fc80000010100 */
[----:B------:R-:W-:-:S07]  /*03b0*/  FFMA R5, R5, R2, R5 ;  /* 0x0000000205057223 */ /* 0x000fce0000000005 */
.L_x_7:
[----:B------:R-:W-:Y:S05]  /*03c0*/  BSYNC.RECONVERGENT B0 ;  /* 0x0000000000007941 */ /* 0x000fea0003800200 */
.L_x_5:
[----:B------:R-:W-:Y:S02]  /*03d0*/  HFMA2 R11, -RZ, RZ, 3.7421875, 0 ;  /* 0x437c0000ff0b7431 */ /* 0x000fe400000001ff */
[----:B------:R-:W-:Y:S01]  /*03e0*/  IMAD.MOV.U32 R9, RZ, RZ, 0x3bbb989d ;  /* 0x3bbb989dff097424 */ /* 0x000fe200078e00ff */
[----:B------:R-:W-:Y:S03]  /*03f0*/  BSSY.RECONVERGENT B0, `(.L_x_8) ;  /* 0x0000015000007945 */ /* 0x000fe60003800200 */
[----:B------:R-:W-:-:S04]  /*0400*/  FFMA.SAT R0, R6, -R9, 0.5 ;  /* 0x3f00000006007423 */ /* 0x000fc80000002809 */
[----:B------:R-:W-:-:S04]  /*0410*/  FFMA.RM R0, R0, R11, 12582913 ;  /* 0x4b40000100007423 */ /* 0x000fc8000000400b */
[C---:B------:R-:W-:Y:S01]  /*0420*/  FADD R9, R0.reuse, -12583039 ;  /* 0xcb40007f00097421 */ /* 0x040fe20000000000 */
[----:B------:R-:W-:-:S03]  /*0430*/  SHF.L.U32 R0, R0, 0x17, RZ ;  /* 0x0000001700007819 */ /* 0x000fc600000006ff */
[----:B------:R-:W-:-:S04]  /*0440*/  FFMA R9, R6, -1.4426950216293334961, -R9 ;  /* 0xbfb8aa3b06097823 */ /* 0x000fc80000000809 */
[----:B------:R-:W-:-:S06]  /*0450*/  FFMA R9, R6, -1.925963033500011079e-08, R9 ;  /* 0xb2a5706006097823 */ /* 0x000fcc0000000009 */
[----:B------:R-:W0:Y:S02]  /*0460*/  MUFU.EX2 R9, R9 ;  /* 0x0000000900097308 */ /* 0x000e240000000800 */
[----:B0-----:R-:W-:-:S04]  /*0470*/  FFMA R0, R0, R9, 1 ;  /* 0x3f80000000007423 */ /* 0x001fc80000000009 */
[----:B------:R-:W-:-:S05]  /*0480*/  VIADD R2, R0, 0x1800000 ;  /* 0x0180000000027836 */ /* 0x000fca0000000000 */
[----:B------:R-:W-:-:S04]  /*0490*/  LOP3.LUT R2, R2, 0x7f800000, RZ, 0xc0, !PT ;  /* 0x7f80000002027812 */ /* 0x000fc800078ec0ff */
[----:B------:R-:W-:-:S13]  /*04a0*/  ISETP.GT.U32.AND P0, PT, R2, 0x1ffffff, PT ;  /* 0x01ffffff0200780c */ /* 0x000fda0003f04070 */
[----:B------:R-:W-:Y:S05]  /*04b0*/  @P0 BRA `(.L_x_9) ;  /* 0x0000000000100947 */ /* 0x000fea0003800000 */
[----:B------:R-:W-:-:S07]  /*04c0*/  MOV R8, 0x4e0 ;  /* 0x000004e000087802 */ /* 0x000fce0000000f00 */
[----:B------:R-:W-:Y:S05]  /*04d0*/  CALL.REL.NOINC `($__internal_0_$__cuda_sm20_rcp_rn_f32_slowpath) ;  /* 0x00000000008c7944 */ /* 0x000fea0003c00000 */
[----:B------:R-:W-:Y:S01]  /*04e0*/  MOV R6, R0 ;  /* 0x0000000000067202 */ /* 0x000fe20000000f00 */
[----:B------:R-:W-:Y:S06]  /*04f0*/  BRA `(.L_x_10) ;  /* 0x0000000000107947 */ /* 0x000fec0003800000 */
.L_x_9:
[----:B------:R-:W0:Y:S02]  /*0500*/  MUFU.RCP R9, R0 ;  /* 0x0000000000097308 */ /* 0x000e240000001000 */
[----:B0-----:R-:W-:-:S04]  /*0510*/  FFMA R2, R0, R9, -1 ;  /* 0xbf80000000027423 */ /* 0x001fc80000000009 */
[----:B------:R-:W-:-:S04]  /*0520*/  FADD.FTZ R2, -R2, -RZ ;  /* 0x800000ff02027221 */ /* 0x000fc80000010100 */
[----:B------:R-:W-:-:S07]  /*0530*/  FFMA R6, R9, R2, R9 ;  /* 0x0000000209067223 */ /* 0x000fce0000000009 */
.L_x_10:
[----:B------:R-:W-:Y:S05]  /*0540*/  BSYNC.RECONVERGENT B0 ;  /* 0x0000000000007941 */ /* 0x000fea0003800200 */
.L_x_8:
[----:B------:R-:W-:Y:S02]  /*0550*/  HFMA2 R0, -RZ, RZ, 0.96630859375, -0.0022525787353515625 ;  /* 0x3bbb989dff007431 */ /* 0x000fe400000001ff */
[----:B------:R-:W-:Y:S01]  /*0560*/  IMAD.MOV.U32 R9, RZ, RZ, 0x437c0000 ;  /* 0x437c0000ff097424 */ /* 0x000fe200078e00ff */
[----:B------:R-:W-:Y:S02]  /*0570*/  BSSY.RECONVERGENT B0, `(.L_x_11) ;  /* 0x0000015000007945 */ /* 0x000fe40003800200 */
[----:B------:R-:W-:-:S04]  /*0580*/  FFMA.SAT R0, R7, -R0, 0.5 ;  /* 0x3f00000007007423 */ /* 0x000fc80000002800 */
[----:B------:R-:W-:-:S04]  /*0590*/  FFMA.RM R0, R0, R9, 12582913 ;  /* 0x4b40000100007423 */ /* 0x000fc80000004009 */
[C---:B------:R-:W-:Y:S01]  /*05a0*/  FADD R2, R0.reuse, -12583039 ;  /* 0xcb40007f00027421 */ /* 0x040fe20000000000 */
[----:B------:R-:W-:-:S03]  /*05b0*/  SHF.L.U32 R0, R0, 0x17, RZ ;  /* 0x0000001700007819 */ /* 0x000fc600000006ff */
        /* <DEDUP_REMOVED lines=12> */
.L_x_12:
[----:B------:R-:W0:Y:S02]  /*0680*/  MUFU.RCP R7, R0 ;  /* 0x0000000000077308 */ /* 0x000e240000001000 */
[----:B0-----:R-:W-:-:S04]  /*0690*/  FFMA R2, R0, R7, -1 ;  /* 0xbf80000000027423 */ /* 0x001fc80000000007 */
[----:B------:R-:W-:-:S04]  /*06a0*/  FADD.FTZ R2, -R2, -RZ ;  /* 0x800000ff02027221 */ /* 0x000fc80000010100 */
[----:B------:R-:W-:-:S07]  /*06b0*/  FFMA R7, R7, R2, R7 ;  /* 0x0000000207077223 */ /* 0x000fce0000000007 */
.L_x_13:
[----:B------:R-:W-:Y:S05]  /*06c0*/  BSYNC.RECONVERGENT B0 ;  /* 0x0000000000007941 */ /* 0x000fea0003800200 */
.L_x_11:
[----:B------:R-:W0:Y:S02]  /*06d0*/  LDC.64 R8, c[0x0][0x388] ;  /* 0x0000e200ff087b82 */ /* 0x000e240000000a00 */
[----:B0-----:R-:W-:-:S05]  /*06e0*/  IMAD.WIDE R2, R3, 0x4, R8 ;  /* 0x0000000403027825 */ /* 0x001fca00078e0208 */
[----:B------:R-:W-:Y:S01]  /*06f0*/  STG.E.128 desc[UR4][R2.64], R4 ;  /* 0x0000000402007986 */ /* 0x000fe2000c101d04 */
[----:B------:R-:W-:Y:S05]  /*0700*/  EXIT ;  /* 0x000000000000794d */ /* 0x000fea0003800000 */
        .weak           $__internal_0_$__cuda_sm20_rcp_rn_f32_slowpath
        .type           $__internal_0_$__cuda_sm20_rcp_rn_f32_slowpath,@function
        .size           $__internal_0_$__cuda_sm20_rcp_rn_f32_slowpath,(.L_x_27 - $__internal_0_$__cuda_sm20_rcp_rn_f32_slowpath)
$__internal_0_$__cuda_sm20_rcp_rn_f32_slowpath:
[----:B------:R-:W-:Y:S01]  /*0710*/  SHF.L.U32 R2, R0, 0x1, RZ ;  /* 0x0000000100027819 */ /* 0x000fe200000006ff */
[----:B------:R-:W-:Y:S03]  /*0720*/  BSSY.RECONVERGENT B1, `(.L_x_14) ;  /* 0x0000030000017945 */ /* 0x000fe60003800200 */
[----:B------:R-:W-:-:S04]  /*0730*/  SHF.R.U32.HI R13, RZ, 0x18, R2 ;  /* 0x00000018ff0d7819 */ /* 0x000fc80000011602 */
[----:B------:R-:W-:-:S13]  /*0740*/  ISETP.NE.U32.AND P0, PT, R13, RZ, PT ;  /* 0x000000ff0d00720c */ /* 0x000fda0003f05070 */
[----:B------:R-:W-:Y:S05]  /*0750*/  @P0 BRA `(.L_x_15) ;  /* 0x0000000000280947 */ /* 0x000fea0003800000 */
[----:B------:R-:W-:-:S04]  /*0760*/  SHF.L.U32 R2, R0, 0x1, RZ ;  /* 0x0000000100027819 */ /* 0x000fc800000006ff */
[----:B------:R-:W-:-:S13]  /*0770*/  ISETP.NE.AND P0, PT, R2, RZ, PT ;  /* 0x000000ff0200720c */ /* 0x000fda0003f05270 */
[----:B------:R-:W-:Y:S01]  /*0780*/  @P0 FFMA R10, R0, 1.84467440737095516160e+19, RZ ;  /* 0x5f800000000a0823 */ /* 0x000fe200000000ff */
[----:B------:R-:W-:Y:S08]  /*0790*/  @!P0 MUFU.RCP R9, R0 ;  /* 0x0000000000098308 */ /* 0x000ff00000001000 */
[----:B------:R-:W0:Y:S02]  /*07a0*/  @P0 MUFU.RCP R11, R10 ;  /* 0x0000000a000b0308 */ /* 0x000e240000001000 */
[----:B0-----:R-:W-:-:S04]  /*07b0*/  @P0 FFMA R2, R10, R11, -1 ;  /* 0xbf8000000a020423 */ /* 0x001fc8000000000b */
[----:B------:R-:W-:-:S04]  /*07c0*/  @P0 FADD.FTZ R2, -R2, -RZ ;  /* 0x800000ff02020221 */ /* 0x000fc80000010100 */
[----:B------:R-:W-:-:S04]  /*07d0*/  @P0 FFMA R2, R11, R2, R11 ;  /* 0x000000020b020223 */ /* 0x000fc8000000000b */
[----:B------:R-:W-:Y:S01]  /*07e0*/  @P0 FFMA R9, R2, 1.84467440737095516160e+19, RZ ;  /* 0x5f80000002090823 */ /* 0x000fe200000000ff */
[----:B------:R-:W-:Y:S06]  /*07f0*/  BRA `(.L_x_16) ;  /* 0x0000000000887947 */ /* 0x000fec0003800000 */
.L_x_15:
[----:B------:R-:W-:-:S04]  /*0800*/  IADD3 R15, PT, PT, R13, -0xfd, RZ ;  /* 0xffffff030d0f7810 */ /* 0x000fc80007ffe0ff */
[----:B------:R-:W-:-:S13]  /*0810*/  ISETP.GT.U32.AND P0, PT, R15, 0x1, PT ;  /* 0x000000010f00780c */ /* 0x000fda0003f04070 */
[----:B------:R-:W-:Y:S05]  /*0820*/  @P0 BRA `(.L_x_17) ;  /* 0x0000000000780947 */ /* 0x000fea0003800000 */
[----:B------:R-:W-:Y:S01]  /*0830*/  LOP3.LUT R2, R0, 0x7fffff, RZ, 0xc0, !PT ;  /* 0x007fffff00027812 */ /* 0x000fe200078ec0ff */
[----:B------:R-:W-:-:S03]  /*0840*/  IMAD.MOV.U32 R12, RZ, RZ, 0x3 ;  /* 0x00000003ff0c7424 */ /* 0x000fc600078e00ff */
[----:B------:R-:W-:Y:S02]  /*0850*/  LOP3.LUT R2, R2, 0x3f800000, RZ, 0xfc, !PT ;  /* 0x3f80000002027812 */ /* 0x000fe400078efcff */
[----:B------:R-:W-:Y:S02]  /*0860*/  SHF.L.U32 R12, R12, R15, RZ ;  /* 0x0000000f0c0c7219 */ /* 0x000fe400000006ff */
[----:B------:R-:W0:Y:S02]  /*0870*/  MUFU.RCP R9, R2 ;  /* 0x0000000200097308 */ /* 0x000e240000001000 */
[----:B0-----:R-:W-:-:S04]  /*0880*/  FFMA R10, R2, R9, -1 ;  /* 0xbf800000020a7423 */ /* 0x001fc80000000009 */
[----:B------:R-:W-:-:S04]  /*0890*/  FADD.FTZ R10, -R10, -RZ ;  /* 0x800000ff0a0a7221 */ /* 0x000fc80000010100 */
[CCC-:B------:R-:W-:Y:S01]  /*08a0*/  FFMA.RM R11, R9.reuse, R10.reuse, R9.reuse ;  /* 0x0000000a090b7223 */ /* 0x1c0fe20000004009 */
[----:B------:R-:W-:-:S04]  /*08b0*/  FFMA.RP R10, R9, R10, R9 ;  /* 0x0000000a090a7223 */ /* 0x000fc80000008009 */
[C---:B------:R-:W-:Y:S02]  /*08c0*/  LOP3.LUT R9, R11.reuse, 0x7fffff, RZ, 0xc0, !PT ;  /* 0x007fffff0b097812 */ /* 0x040fe400078ec0ff */
[----:B------:R-:W-:Y:S02]  /*08d0*/  FSETP.NEU.FTZ.AND P0, PT, R11, R10, PT ;  /* 0x0000000a0b00720b */ /* 0x000fe40003f1d000 */
[----:B------:R-:W-:Y:S02]  /*08e0*/  LOP3.LUT R9, R9, 0x800000, RZ, 0xfc, !PT ;  /* 0x0080000009097812 */ /* 0x000fe400078efcff */
[----:B------:R-:W-:Y:S02]  /*08f0*/  SEL R10, RZ, 0xffffffff, !P0 ;  /* 0xffffffffff0a7807 */ /* 0x000fe40004000000 */
[----:B------:R-:W-:Y:S02]  /*0900*/  LOP3.LUT R12, R12, R9, RZ, 0xc0, !PT ;  /* 0x000000090c0c7212 */ /* 0x000fe400078ec0ff */
[----:B------:R-:W-:-:S02]  /*0910*/  IADD3 R10, PT, PT, -R10, RZ, RZ ;  /* 0x000000ff0a0a7210 */ /* 0x000fc40007ffe1ff */
[-C--:B------:R-:W-:Y:S02]  /*0920*/  SHF.R.U32.HI R12, RZ, R15.reuse, R12 ;  /* 0x0000000fff0c7219 */ /* 0x080fe4000001160c */
[----:B------:R-:W-:Y:S02]  /*0930*/  LOP3.LUT P1, RZ, R10, R15, R9, 0xf8, !PT ;  /* 0x0000000f0aff7212 */ /* 0x000fe4000782f809 */
[C---:B------:R-:W-:Y:S02]  /*0940*/  LOP3.LUT P0, RZ, R12.reuse, 0x1, RZ, 0xc0, !PT ;  /* 0x000000010cff7812 */ /* 0x040fe4000780c0ff */
[----:B------:R-:W-:-:S04]  /*0950*/  LOP3.LUT P2, RZ, R12, 0x2, RZ, 0xc0, !PT ;  /* 0x000000020cff7812 */ /* 0x000fc8000784c0ff */
[----:B------:R-:W-:Y:S02]  /*0960*/  PLOP3.LUT P0, PT, P0, P1, P2, 0xe0, 0x0 ;  /* 0x000000000000781c */ /* 0x000fe40000703c20 */
[----:B------:R-:W-:Y:S02]  /*0970*/  LOP3.LUT P1, RZ, R0, 0x7fffff, RZ, 0xc0, !PT ;  /* 0x007fffff00ff7812 */ /* 0x000fe4000782c0ff */
[----:B------:R-:W-:-:S04]  /*0980*/  SEL R2, RZ, 0x1, !P0 ;  /* 0x00000001ff027807 */ /* 0x000fc80004000000 */
[----:B------:R-:W-:-:S04]  /*0990*/  IADD3 R2, PT, PT, -R2, RZ, RZ ;  /* 0x000000ff02027210 */ /* 0x000fc80007ffe1ff */
[----:B------:R-:W-:Y:S02]  /*09a0*/  ISETP.GE.AND P0, PT, R2, RZ, PT ;  /* 0x000000ff0200720c */ /* 0x000fe40003f06270 */
[----:B------:R-:W-:-:S04]  /*09b0*/  IADD3 R2, PT, PT, R13, -0xfc, RZ ;  /* 0xffffff040d027810 */ /* 0x000fc80007ffe0ff */
[----:B------:R-:W-:-:S07]  /*09c0*/  SHF.R.U32.HI R9, RZ, R2, R9 ;  /* 0x00000002ff097219 */ /* 0x000fce0000011609 */
[----:B------:R-:W-:-:S05]  /*09d0*/  @!P0 VIADD R9, R9, 0x1 ;  /* 0x0000000109098836 */ /* 0x000fca0000000000 */
[----:B------:R-:W-:-:S04]  /*09e0*/  @!P1 SHF.L.U32 R9, R9, 0x1, RZ ;  /* 0x0000000109099819 */ /* 0x000fc800000006ff */
[----:B------:R-:W-:Y:S01]  /*09f0*/  LOP3.LUT R9, R9, 0x80000000, R0, 0xf8, !PT ;  /* 0x8000000009097812 */ /* 0x000fe200078ef800 */
[----:B------:R-:W-:Y:S06]  /*0a00*/  BRA `(.L_x_16) ;  /* 0x0000000000047947 */ /* 0x000fec0003800000 */
.L_x_17:
[----:B------:R0:W1:Y:S02]  /*0a10*/  MUFU.RCP R9, R0 ;  /* 0x0000000000097308 */ /* 0x0000640000001000 */
.L_x_16:
[----:B------:R-:W-:Y:S05]  /*0a20*/  BSYNC.RECONVERGENT B1 ;  /* 0x0000000000017941 */ /* 0x000fea0003800200 */
.L_x_14:
[----:B01----:R-:W-:Y:S01]  /*0a30*/  MOV R0, R9 ;  /* 0x0000000900007202 */ /* 0x003fe20000000f00 */
[----:B------:R-:W-:-:S04]  /*0a40*/  HFMA2 R9, -RZ, RZ, 0, 0 ;  /* 0x00000000ff097431 */ /* 0x000fc800000001ff */
[----:B------:R-:W-:Y:S05]  /*0a50*/  RET.REL.NODEC R8 `(_Z12sigmoid_vec4PfS_i) ;  /* 0xfffffff408687950 */ /* 0x000fea0003c3ffff */
.L_x_18:
        /* <DEDUP_REMOVED lines=10> */
.L_x_27:


//--------------------- .text._Z7sigmoidPfS_i     --------------------------
	.section	.text._Z7sigmoidPfS_i,"ax",@progbits
	.align	128
        .global         _Z7sigmoidPfS_i
        .type           _Z7sigmoidPfS_i,@function
        .size           _Z7sigmoidPfS_i,(.L_x_28 - _Z7sigmoidPfS_i)
        .other          _Z7sigmoidPfS_i,@"STO_CUDA_ENTRY STV_DEFAULT"
_Z7sigmoidPfS_i:
.text._Z7sigmoidPfS_i:
        /* <DEDUP_REMOVED lines=9> */
[----:B------:R-:W1:Y:S01]  /*0090*/  LDCU.64 UR4, c[0x0][0x358] ;  /* 0x00006b00ff0477ac */ /* 0x000e620008000a00 */
[----:B0-----:R-:W-:-:S06]  /*00a0*/  IMAD.WIDE R4, R3, 0x4, R4 ;  /* 0x0000000403047825 */ /* 0x001fcc00078e0204 */
[----:B-1----:R-:W2:Y:S01]  /*00b0*/  LDG.E R4, desc[UR4][R4.64] ;  /* 0x0000000404047981 */ /* 0x002ea2000c1e1900 */
[----:B------:R-:W-:Y:S01]  /*00c0*/  IMAD.MOV.U32 R7, RZ, RZ, 0x3bbb989d ;  /* 0x3bbb989dff077424 */ /* 0x000fe200078e00ff */
[----:B------:R-:W-:Y:S01]  /*00d0*/  BSSY.RECONVERGENT B0, `(.L_x_19) ;  /* 0x0000015000007945 */ /* 0x000fe20003800200 */
[----:B------:R-:W-:Y:S02]  /*00e0*/  IMAD.MOV.U32 R9, RZ, RZ, 0x437c0000 ;  /* 0x437c0000ff097424 */ /* 0x000fe400078e00ff */
[----:B--2---:R-:W-:-:S04]  /*00f0*/  FFMA.SAT R0, R4, -R7, 0.5 ;  /* 0x3f00000004007423 */ /* 0x004fc80000002807 */
        /* <DEDUP_REMOVED lines=12> */
[----:B------:R-:W-:Y:S05]  /*01c0*/  CALL.REL.NOINC `($__internal_1_$__cuda_sm20_rcp_rn_f32_slowpath) ;  /* 0x0000000000287944 */ /* 0x000fea0003c00000 */
[----:B------:R-:W-:Y:S05]  /*01d0*/  BRA `(.L_x_21) ;  /* 0x0000000000107947 */ /* 0x000fea0003800000 */
.L_x_20:
[----:B------:R-:W0:Y:S02]  /*01e0*/  MUFU.RCP R7, R0 ;  /* 0x0000000000077308 */ /* 0x000e240000001000 */
[----:B0-----:R-:W-:-:S04]  /*01f0*/  FFMA R2, R0, R7, -1 ;  /* 0xbf80000000027423 */ /* 0x001fc80000000007 */
[----:B------:R-:W-:-:S04]  /*0200*/  FADD.FTZ R2, -R2, -RZ ;  /* 0x800000ff02027221 */ /* 0x000fc80000010100 */
[----:B------:R-:W-:-:S07]  /*0210*/  FFMA R7, R7, R2, R7 ;  /* 0x0000000207077223 */ /* 0x000fce0000000007 */
.L_x_21:
[----:B------:R-:W-:Y:S05]  /*0220*/  BSYNC.RECONVERGENT B0 ;  /* 0x0000000000007941 */ /* 0x000fea0003800200 */
.L_x_19:
[----:B------:R-:W0:Y:S02]  /*0230*/  LDC.64 R4, c[0x0][0x388] ;  /* 0x0000e200ff047b82 */ /* 0x000e240000000a00 */
[----:B0-----:R-:W-:-:S05]  /*0240*/  IMAD.WIDE R2, R3, 0x4, R4 ;  /* 0x0000000403027825 */ /* 0x001fca00078e0204 */
[----:B------:R-:W-:Y:S01]  /*0250*/  STG.E desc[UR4][R2.64], R7 ;  /* 0x0000000702007986 */ /* 0x000fe2000c101904 */
[----:B------:R-:W-:Y:S05]  /*0260*/  EXIT ;  /* 0x000000000000794d */ /* 0x000fea0003800000 */
        .weak           $__internal_1_$__cuda_sm20_rcp_rn_f32_slowpath
        .type           $__internal_1_$__cuda_sm20_rcp_rn_f32_slowpath,@function
        .size           $__internal_1_$__cuda_sm20_rcp_rn_f32_slowpath,(.L_x_28 - $__internal_1_$__cuda_sm20_rcp_rn_f32_slowpath)
$__internal_1_$__cuda_sm20_rcp_rn_f32_slowpath:
[----:B------:R-:W-:Y:S01]  /*0270*/  IMAD.SHL.U32 R2, R0, 0x2, RZ ;  /* 0x0000000200027824 */ /* 0x000fe200078e00ff */
[----:B------:R-:W-:Y:S04]  /*0280*/  BSSY.RECONVERGENT B1, `(.L_x_22) ;  /* 0x0000030000017945 */ /* 0x000fe80003800200 */
        /* <DEDUP_REMOVED lines=13> */
.L_x_23:
[----:B------:R-:W-:-:S05]  /*0360*/  VIADD R5, R2, 0xffffff03 ;  /* 0xffffff0302057836 */ /* 0x000fca0000000000 */
        /* <DEDUP_REMOVED lines=23> */
[----:B------:R-:W-:-:S05]  /*04e0*/  SEL R5, RZ, 0x1, !P0 ;  /* 0x00000001ff057807 */ /* 0x000fca0004000000 */
[----:B------:R-:W-:-:S05]  /*04f0*/  IMAD.MOV R5, RZ, RZ, -R5 ;  /* 0x000000ffff057224 */ /* 0x000fca00078e0a05 */
[----:B------:R-:W-:Y:S02]  /*0500*/  ISETP.GE.AND P0, PT, R5, RZ, PT ;  /* 0x000000ff0500720c */ /* 0x000fe40003f06270 */
[----:B------:R-:W-:-:S04]  /*0510*/  IADD3 R5, PT, PT, R2, -0xfc, RZ ;  /* 0xffffff0402057810 */ /* 0x000fc80007ffe0ff */
[----:B------:R-:W-:-:S07]  /*0520*/  SHF.R.U32.HI R5, RZ, R5, R8 ;  /* 0x00000005ff057219 */ /* 0x000fce0000011608 */
[----:B------:R-:W-:-:S05]  /*0530*/  @!P0 VIADD R5, R5, 0x1 ;  /* 0x0000000105058836 */ /* 0x000fca0000000000 */
[----:B------:R-:W-:-:S04]  /*0540*/  @!P1 SHF.L.U32 R5, R5, 0x1, RZ ;  /* 0x0000000105059819 */ /* 0x000fc800000006ff */
[----:B------:R-:W-:Y:S01]  /*0550*/  LOP3.LUT R5, R5, 0x80000000, R0, 0xf8, !PT ;  /* 0x8000000005057812 */ /* 0x000fe200078ef800 */
[----:B------:R-:W-:Y:S06]  /*0560*/  BRA `(.L_x_24) ;  /* 0x0000000000047947 */ /* 0x000fec0003800000 */
.L_x_25:
[----:B------:R0:W1:Y:S02]  /*0570*/  MUFU.RCP R5, R0 ;  /* 0x0000000000057308 */ /* 0x0000640000001000 */
.L_x_24:
[----:B------:R-:W-:Y:S05]  /*0580*/  BSYNC.RECONVERGENT B1 ;  /* 0x0000000000017941 */ /* 0x000fea0003800200 */
.L_x_22:
[----:B-1----:R-:W-:Y:S02]  /*0590*/  IMAD.MOV.U32 R7, RZ, RZ, R5 ;  /* 0x000000ffff077224 */ /* 0x002fe400078e0005 */
[----:B------:R-:W-:-:S04]  /*05a0*/  HFMA2 R5, -RZ, RZ, 0, 0 ;  /* 0x00000000ff057431 */ /* 0x000fc800000001ff */
[----:B0-----:R-:W-:Y:S05]  /*05b0*/  RET.REL.NODEC R4 `(_Z7sigmoidPfS_i) ;  /* 0xfffffff804907950 */ /* 0x001fea0003c3ffff */
.L_x_26:
        /* <DEDUP_REMOVED lines=12> */
.L_x_28:


//--------------------- .nv.shared.reserved.0     --------------------------
	.section	.nv.shared.reserved.0,"aw",@nobits
	.weak		__nv_reservedSMEM_offset_0_alias
	.size		__nv_reservedSMEM_offset_0_alias, 0, 64
	.other		__nv_reservedSMEM_offset_0_alias,@"STO_CUDA_RESERVED_SHARED STV_DEFAULT"
__nv_reservedSMEM_offset_0_alias:
	.zero		0
	.zero		64


//--------------------- .nv.constant0._Z9relu_vec4PfS_i --------------------------
	.section	.nv.constant0._Z9relu_vec4PfS_i,"a",@progbits
	.sectionflags	@""
	.align	4
.nv.constant0._Z9relu_vec4PfS_i:
	.zero		916


//--------------------- .nv.constant0._Z4reluPfS_i --------------------------
	.section	.nv.constant0._Z4reluPfS_i,"a",@progbits
	.sectionflags	@""
	.align	4
.nv.constant0._Z4reluPfS_i:
	.zero		916


//--------------------- .nv.constant0._Z12sigmoid_vec4PfS_i --------------------------
	.section	.nv.constant0._Z12sigmoid_vec4PfS_i,"a",@progbits
	.sectionflags	@""
	.align	4
.nv.constant0._Z12sigmoid_vec4PfS_i:
	.zero		916


//--------------------- .nv.constant0._Z7sigmoidPfS_i --------------------------
	.section	.nv.constant0._Z7sigmoidPfS_i,"a",@progbits
	.sectionflags	@""
	.align	4
.nv.constant0._Z7sigmoidPfS_i:
	.zero		916


//--------------------- SYMBOLS --------------------------

	.type		.nv.reservedSmem.offset0,@object
	.size		.nv.reservedSmem.offset0,0x4
